	.headerflags	@"EF_CUDA_TEXMODE_UNIFIED EF_CUDA_64BIT_ADDRESS EF_CUDA_ACCELERATORS EF_CUDA_SM90 EF_CUDA_VIRTUAL_SM(EF_CUDA_SM90)"
	.elftype	@"ET_EXEC"


//--------------------- .nv.info                  --------------------------
	.section	.nv.info,"",@"SHT_CUDA_INFO"
	.align	4


	//----- nvinfo : EIATTR_REGCOUNT
	.align		4
        /*0000*/ 	.byte	0x04, 0x2f
        /*0002*/ 	.short	(.L_3 - .L_2)
	.align		4
.L_2:
        /*0004*/ 	.word	index@(triton_poi_fused__native_batch_norm_legit_no_training_add_convolution_26)
        /*0008*/ 	.word	0x00000038


	//----- nvinfo : EIATTR_MIN_STACK_SIZE
	.align		4
.L_3:
        /*000c*/ 	.byte	0x04, 0x12
        /*000e*/ 	.short	(.L_5 - .L_4)
	.align		4
.L_4:
        /*0010*/ 	.word	index@(triton_poi_fused__native_batch_norm_legit_no_training_add_convolution_26)
        /*0014*/ 	.word	0x00000000


	//----- nvinfo : EIATTR_FRAME_SIZE
	.align		4
.L_5:
        /*0018*/ 	.byte	0x04, 0x11
        /*001a*/ 	.short	(.L_7 - .L_6)
	.align		4
.L_6:
        /*001c*/ 	.word	index@(triton_poi_fused__native_batch_norm_legit_no_training_add_convolution_26)
        /*0020*/ 	.word	0x00000000


	//----- nvinfo : EIATTR_MIN_STACK_SIZE
	.align		4
.L_7:
        /*0024*/ 	.byte	0x04, 0x12
        /*0026*/ 	.short	(.L_9 - .L_8)
	.align		4
.L_8:
        /*0028*/ 	.word	index@(triton_poi_fused__native_batch_norm_legit_no_training_add_convolution_26)
        /*002c*/ 	.word	0x00000000
.L_9:


//--------------------- .nv.info.triton_poi_fused__native_batch_norm_legit_no_training_add_convolution_26 --------------------------
	.section	.nv.info.triton_poi_fused__native_batch_norm_legit_no_training_add_convolution_26,"",@"SHT_CUDA_INFO"
	.sectionflags	@""
	.align	4


	//----- nvinfo : EIATTR_CUDA_API_VERSION
	.align		4
        /*0000*/ 	.byte	0x04, 0x37
        /*0002*/ 	.short	(.L_11 - .L_10)
.L_10:
        /*0004*/ 	.word	0x0000007c


	//----- nvinfo : EIATTR_KPARAM_INFO
	.align		4
.L_11:
        /*0008*/ 	.byte	0x04, 0x17
        /*000a*/ 	.short	(.L_13 - .L_12)
.L_12:
        /*000c*/ 	.word	0x00000000
        /*0010*/ 	.short	0x000d
        /*0012*/ 	.short	0x0068
        /*0014*/ 	.byte	0x00, 0xf0, 0x11, 0x00


	//----- nvinfo : EIATTR_KPARAM_INFO
	.align		4
.L_13:
        /*0018*/ 	.byte	0x04, 0x17
        /*001a*/ 	.short	(.L_15 - .L_14)
.L_14:
        /*001c*/ 	.word	0x00000000
        /*0020*/ 	.short	0x000c
        /*0022*/ 	.short	0x0060
        /*0024*/ 	.byte	0x00, 0xf4, 0x21, 0x00


	//----- nvinfo : EIATTR_KPARAM_INFO
	.align		4
.L_15:
        /*0028*/ 	.byte	0x04, 0x17
        /*002a*/ 	.short	(.L_17 - .L_16)
.L_16:
        /*002c*/ 	.word	0x00000000
        /*0030*/ 	.short	0x000b
        /*0032*/ 	.short	0x0058
        /*0034*/ 	.byte	0x00, 0xf4, 0x21, 0x00


	//----- nvinfo : EIATTR_KPARAM_INFO
	.align		4
.L_17:
        /*0038*/ 	.byte	0x04, 0x17
        /*003a*/ 	.short	(.L_19 - .L_18)
.L_18:
        /*003c*/ 	.word	0x00000000
        /*0040*/ 	.short	0x000a
        /*0042*/ 	.short	0x0050
        /*0044*/ 	.byte	0x00, 0xf4, 0x21, 0x00


	//----- nvinfo : EIATTR_KPARAM_INFO
	.align		4
.L_19:
        /*0048*/ 	.byte	0x04, 0x17
        /*004a*/ 	.short	(.L_21 - .L_20)
.L_20:
        /*004c*/ 	.word	0x00000000
        /*0050*/ 	.short	0x0009
        /*0052*/ 	.short	0x0048
        /*0054*/ 	.byte	0x00, 0xf4, 0x21, 0x00


	//----- nvinfo : EIATTR_KPARAM_INFO
	.align		4
.L_21:
        /*0058*/ 	.byte	0x04, 0x17
        /*005a*/ 	.short	(.L_23 - .L_22)
.L_22:
        /*005c*/ 	.word	0x00000000
        /*0060*/ 	.short	0x0008
        /*0062*/ 	.short	0x0040
        /*0064*/ 	.byte	0x00, 0xf4, 0x21, 0x00


	//----- nvinfo : EIATTR_KPARAM_INFO
	.align		4
.L_23:
        /*0068*/ 	.byte	0x04, 0x17
        /*006a*/ 	.short	(.L_25 - .L_24)
.L_24:
        /*006c*/ 	.word	0x00000000
        /*0070*/ 	.short	0x0007
        /*0072*/ 	.short	0x0038
        /*0074*/ 	.byte	0x00, 0xf4, 0x21, 0x00


	//----- nvinfo : EIATTR_KPARAM_INFO
	.align		4
.L_25:
        /*0078*/ 	.byte	0x04, 0x17
        /*007a*/ 	.short	(.L_27 - .L_26)
.L_26:
        /*007c*/ 	.word	0x00000000
        /*0080*/ 	.short	0x0006
        /*0082*/ 	.short	0x0030
        /*0084*/ 	.byte	0x00, 0xf4, 0x21, 0x00


	//----- nvinfo : EIATTR_KPARAM_INFO
	.align		4
.L_27:
        /*0088*/ 	.byte	0x04, 0x17
        /*008a*/ 	.short	(.L_29 - .L_28)
.L_28:
        /*008c*/ 	.word	0x00000000
        /*0090*/ 	.short	0x0005
        /*0092*/ 	.short	0x0028
        /*0094*/ 	.byte	0x00, 0xf4, 0x21, 0x00


	//----- nvinfo : EIATTR_KPARAM_INFO
	.align		4
.L_29:
        /*0098*/ 	.byte	0x04, 0x17
        /*009a*/ 	.short	(.L_31 - .L_30)
.L_30:
        /*009c*/ 	.word	0x00000000
        /*00a0*/ 	.short	0x0004
        /*00a2*/ 	.short	0x0020
        /*00a4*/ 	.byte	0x00, 0xf4, 0x21, 0x00


	//----- nvinfo : EIATTR_KPARAM_INFO
	.align		4
.L_31:
        /*00a8*/ 	.byte	0x04, 0x17
        /*00aa*/ 	.short	(.L_33 - .L_32)
.L_32:
        /*00ac*/ 	.word	0x00000000
        /*00b0*/ 	.short	0x0003
        /*00b2*/ 	.short	0x0018
        /*00b4*/ 	.byte	0x00, 0xf4, 0x21, 0x00


	//----- nvinfo : EIATTR_KPARAM_INFO
	.align		4
.L_33:
        /*00b8*/ 	.byte	0x04, 0x17
        /*00ba*/ 	.short	(.L_35 - .L_34)
.L_34:
        /*00bc*/ 	.word	0x00000000
        /*00c0*/ 	.short	0x0002
        /*00c2*/ 	.short	0x0010
        /*00c4*/ 	.byte	0x00, 0xf4, 0x21, 0x00


	//----- nvinfo : EIATTR_KPARAM_INFO
	.align		4
.L_35:
        /*00c8*/ 	.byte	0x04, 0x17
        /*00ca*/ 	.short	(.L_37 - .L_36)
.L_36:
        /*00cc*/ 	.word	0x00000000
        /*00d0*/ 	.short	0x0001
        /*00d2*/ 	.short	0x0008
        /*00d4*/ 	.byte	0x00, 0xf4, 0x21, 0x00


	//----- nvinfo : EIATTR_KPARAM_INFO
	.align		4
.L_37:
        /*00d8*/ 	.byte	0x04, 0x17
        /*00da*/ 	.short	(.L_39 - .L_38)
.L_38:
        /*00dc*/ 	.word	0x00000000
        /*00e0*/ 	.short	0x0000
        /*00e2*/ 	.short	0x0000
        /*00e4*/ 	.byte	0x00, 0xf4, 0x21, 0x00


	//----- nvinfo : EIATTR_SPARSE_MMA_MASK
	.align		4
.L_39:
        /*00e8*/ 	.byte	0x03, 0x50
        /*00ea*/ 	.short	0x0000


	//----- nvinfo : EIATTR_MAXREG_COUNT
	.align		4
        /*00ec*/ 	.byte	0x03, 0x1b
        /*00ee*/ 	.short	0x00ff


	//----- nvinfo : EIATTR_EXIT_INSTR_OFFSETS
	.align		4
        /*00f0*/ 	.byte	0x04, 0x1c
        /*00f2*/ 	.short	(.L_41 - .L_40)


	//   ....[0]....
.L_40:
        /*00f4*/ 	.word	0x00000da0


	//   ....[1]....
        /*00f8*/ 	.word	0x00000dc0


	//----- nvinfo : EIATTR_REQNTID
	.align		4
.L_41:
        /*00fc*/ 	.byte	0x04, 0x10
        /*00fe*/ 	.short	(.L_43 - .L_42)
.L_42:
        /*0100*/ 	.word	0x00000080
        /*0104*/ 	.word	0x00000001
        /*0108*/ 	.word	0x00000001


	//----- nvinfo : EIATTR_CBANK_PARAM_SIZE
	.align		4
.L_43:
        /*010c*/ 	.byte	0x03, 0x19
        /*010e*/ 	.short	0x006c


	//----- nvinfo : EIATTR_PARAM_CBANK
	.align		4
        /*0110*/ 	.byte	0x04, 0x0a
        /*0112*/ 	.short	(.L_45 - .L_44)
	.align		4
.L_44:
        /*0114*/ 	.word	index@(.nv.constant0.triton_poi_fused__native_batch_norm_legit_no_training_add_convolution_26)
        /*0118*/ 	.short	0x0210
        /*011a*/ 	.short	0x006c


	//----- nvinfo : EIATTR_SW_WAR
	.align		4
.L_45:
        /*011c*/ 	.byte	0x04, 0x36
        /*011e*/ 	.short	(.L_47 - .L_46)
.L_46:
        /*0120*/ 	.word	0x00000008
.L_47:


//--------------------- .nv.callgraph             --------------------------
	.section	.nv.callgraph,"",@"SHT_CUDA_CALLGRAPH"
	.align	4
	.sectionentsize	8
	.align		4
        /*0000*/ 	.word	0x00000000
	.align		4
        /*0004*/ 	.word	0xffffffff
	.align		4
        /*0008*/ 	.word	0x00000000
	.align		4
        /*000c*/ 	.word	0xfffffffe
	.align		4
        /*0010*/ 	.word	0x00000000
	.align		4
        /*0014*/ 	.word	0xfffffffd
	.align		4
        /*0018*/ 	.word	0x00000000
	.align		4
        /*001c*/ 	.word	0xfffffffc


//--------------------- .nv.constant4             --------------------------
	.section	.nv.constant4,"a",@progbits
	.align	8
	.align		8
.nv.constant4:
        /*0000*/ 	.dword	_$_str
	.align		8
        /*0008*/ 	.dword	_$_str_$_2


//--------------------- .text.triton_poi_fused__native_batch_norm_legit_no_training_add_convolution_26 --------------------------
	.section	.text.triton_poi_fused__native_batch_norm_legit_no_training_add_convolution_26,"ax",@progbits
	.align	128
        .global         triton_poi_fused__native_batch_norm_legit_no_training_add_convolution_26
        .type           triton_poi_fused__native_batch_norm_legit_no_training_add_convolution_26,@function
        .size           triton_poi_fused__native_batch_norm_legit_no_training_add_convolution_26,(.L_x_1 - triton_poi_fused__native_batch_norm_legit_no_training_add_convolution_26)
        .other          triton_poi_fused__native_batch_norm_legit_no_training_add_convolution_26,@"STO_CUDA_ENTRY STV_DEFAULT"
triton_poi_fused__native_batch_norm_legit_no_training_add_convolution_26:
.text.triton_poi_fused__native_batch_norm_legit_no_training_add_convolution_26:
[----:B------:R-:W0:Y:S01]  /*0000*/  LDC R1, c[0x0][0x28] ;  /* 0x00000a00ff017b82 */ /* 0x000e220000000800 */
[----:B------:R-:W1:Y:S07]  /*0010*/  S2R R0, SR_TID.X ;  /* 0x0000000000007919 */ /* 0x000e6e0000002100 */
[----:B------:R-:W2:Y:S01]  /*0020*/  LDC.64 R2, c[0x0][0x238] ;  /* 0x00008e00ff027b82 */ /* 0x000ea20000000a00 */
[----:B------:R-:W-:Y:S01]  /*0030*/  CS2R R6, SRZ ;  /* 0x0000000000067805 */ /* 0x000fe2000001ff00 */
[----:B------:R-:W-:Y:S01]  /*0040*/  ULDC.64 UR4, c[0x0][0x208] ;  /* 0x0000820000047ab9 */ /* 0x000fe20000000a00 */
[----:B------:R-:W3:Y:S05]  /*0050*/  S2R R5, SR_CTAID.X ;  /* 0x0000000000057919 */ /* 0x000eea0000002500 */
[----:B------:R-:W4:Y:S08]  /*0060*/  LDC.64 R8, c[0x0][0x220] ;  /* 0x00008800ff087b82 */ /* 0x000f300000000a00 */
[----:B------:R-:W5:Y:S08]  /*0070*/  LDC.64 R48, c[0x0][0x210] ;  /* 0x00008400ff307b82 */ /* 0x000f700000000a00 */
[----:B------:R-:W5:Y:S01]  /*0080*/  LDC.64 R52, c[0x0][0x230] ;  /* 0x00008c00ff347b82 */ /* 0x000f620000000a00 */
[----:B-1----:R-:W-:-:S07]  /*0090*/  SHF.L.U32 R0, R0, 0x2, RZ ;  /* 0x0000000200007819 */ /* 0x002fce00000006ff */
[----:B------:R-:W1:Y:S01]  /*00a0*/  LDC.64 R10, c[0x0][0x240] ;  /* 0x00009000ff0a7b82 */ /* 0x000e620000000a00 */
[----:B------:R-:W-:-:S04]  /*00b0*/  LOP3.LUT R0, R0, 0x1fc, RZ, 0xc0, !PT ;  /* 0x000001fc00007812 */ /* 0x000fc800078ec0ff */
[----:B---3--:R-:W-:-:S03]  /*00c0*/  LEA R0, R5, R0, 0x9 ;  /* 0x0000000005007211 */ /* 0x008fc600078e48ff */
[----:B------:R-:W3:Y:S01]  /*00d0*/  LDC.64 R22, c[0x0][0x248] ;  /* 0x00009200ff167b82 */ /* 0x000ee20000000a00 */
[C---:B------:R-:W-:Y:S01]  /*00e0*/  ISETP.GE.AND P0, PT, R0.reuse, 0x9600, PT ;  /* 0x000096000000780c */ /* 0x040fe20003f06270 */
[----:B------:R-:W-:Y:S01]  /*00f0*/  IMAD.HI R4, R0, 0x1b4e81b5, RZ ;  /* 0x1b4e81b500047827 */ /* 0x000fe200078e02ff */
[----:B------:R-:W-:Y:S02]  /*0100*/  CS2R R46, SRZ ;  /* 0x00000000002e7805 */ /* 0x000fe4000001ff00 */
[----:B------:R-:W-:Y:S02]  /*0110*/  CS2R R24, SRZ ;  /* 0x0000000000187805 */ /* 0x000fe4000001ff00 */
[----:B------:R-:W-:Y:S01]  /*0120*/  CS2R R26, SRZ ;  /* 0x00000000001a7805 */ /* 0x000fe2000001ff00 */
[----:B------:R-:W3:Y:S01]  /*0130*/  LDC.64 R32, c[0x0][0x258] ;  /* 0x00009600ff207b82 */ /* 0x000ee20000000a00 */
[----:B------:R-:W-:-:S04]  /*0140*/  SHF.R.U32.HI R5, RZ, 0x1f, R4 ;  /* 0x0000001fff057819 */ /* 0x000fc80000011604 */
[----:B------:R-:W-:Y:S02]  /*0150*/  LEA.HI.SX32 R5, R4, R5, 0x1c ;  /* 0x0000000504057211 */ /* 0x000fe400078fe2ff */
[----:B------:R-:W-:Y:S02]  /*0160*/  CS2R R42, SRZ ;  /* 0x00000000002a7805 */ /* 0x000fe4000001ff00 */
[----:B------:R-:W-:Y:S02]  /*0170*/  CS2R R30, SRZ ;  /* 0x00000000001e7805 */ /* 0x000fe4000001ff00 */
[----:B------:R-:W-:Y:S01]  /*0180*/  CS2R R44, SRZ ;  /* 0x00000000002c7805 */ /* 0x000fe2000001ff00 */
[----:B------:R-:W3:Y:S01]  /*0190*/  LDC.64 R50, c[0x0][0x250] ;  /* 0x00009400ff327b82 */ /* 0x000ee20000000a00 */
[----:B------:R-:W-:-:S04]  /*01a0*/  IMAD R16, R5, -0x96, R0 ;  /* 0xffffff6a05107824 */ /* 0x000fc800078e0200 */
[----:B--2---:R-:W-:-:S05]  /*01b0*/  IMAD.WIDE R4, R16, 0x4, R2 ;  /* 0x0000000410047825 */ /* 0x004fca00078e0202 */
[----:B------:R2:W3:Y:S01]  /*01c0*/  @!P0 LDG.E.EL.64 R6, desc[UR4][R4.64] ;  /* 0x0000000404068981 */ /* 0x0004e2000c2e1b00 */
[----:B----4-:R-:W-:Y:S01]  /*01d0*/  IMAD.WIDE R12, R16, 0x4, R8 ;  /* 0x00000004100c7825 */ /* 0x010fe200078e0208 */
[----:B------:R-:W-:-:S03]  /*01e0*/  IADD3 R17, R0, 0x2, RZ ;  /* 0x0000000200117810 */ /* 0x000fc60007ffe0ff */
[----:B-----5:R-:W-:Y:S01]  /*01f0*/  IMAD.WIDE R48, R0, 0x4, R48 ;  /* 0x0000000400307825 */ /* 0x020fe200078e0230 */
[----:B------:R4:W5:Y:S03]  /*0200*/  @!P0 LDG.E.EL.64 R46, desc[UR4][R12.64] ;  /* 0x000000040c2e8981 */ /* 0x000966000c2e1b00 */
[----:B0-----:R-:W-:Y:S01]  /*0210*/  IMAD.WIDE R14, R16, 0x4, R52 ;  /* 0x00000004100e7825 */ /* 0x001fe200078e0234 */
[----:B------:R-:W5:Y:S04]  /*0220*/  @!P0 LDG.E.128 R24, desc[UR4][R48.64] ;  /* 0x0000000430188981 */ /* 0x000f68000c1e1d00 */
[----:B------:R0:W5:Y:S01]  /*0230*/  @!P0 LDG.E.EL.64 R42, desc[UR4][R14.64] ;  /* 0x000000040e2a8981 */ /* 0x000162000c2e1b00 */
[----:B--2---:R-:W-:Y:S01]  /*0240*/  CS2R R4, SRZ ;  /* 0x0000000000047805 */ /* 0x004fe2000001ff00 */
[----:B----4-:R-:W-:-:S04]  /*0250*/  IMAD.HI R12, R17, 0x1b4e81b5, RZ ;  /* 0x1b4e81b5110c7827 */ /* 0x010fc800078e02ff */
[----:B-1----:R-:W-:Y:S01]  /*0260*/  IMAD.WIDE R18, R16, 0x4, R10 ;  /* 0x0000000410127825 */ /* 0x002fe200078e020a */
[----:B------:R-:W-:-:S03]  /*0270*/  SHF.R.U32.HI R13, RZ, 0x1f, R12 ;  /* 0x0000001fff0d7819 */ /* 0x000fc6000001160c */
[----:B---3--:R-:W-:Y:S01]  /*0280*/  IMAD.WIDE R20, R16, 0x4, R22 ;  /* 0x0000000410147825 */ /* 0x008fe200078e0216 */
[----:B0-----:R-:W-:Y:S01]  /*0290*/  LEA.HI.SX32 R14, R12, R13, 0x1c ;  /* 0x0000000d0c0e7211 */ /* 0x001fe200078fe2ff */
[----:B------:R0:W2:Y:S04]  /*02a0*/  @!P0 LDG.E.EL.64 R30, desc[UR4][R18.64] ;  /* 0x00000004121e8981 */ /* 0x0000a8000c2e1b00 */
[----:B------:R-:W-:Y:S01]  /*02b0*/  IMAD R17, R14, -0x96, R17 ;  /* 0xffffff6a0e117824 */ /* 0x000fe200078e0211 */
[----:B------:R-:W-:Y:S01]  /*02c0*/  CS2R R14, SRZ ;  /* 0x00000000000e7805 */ /* 0x000fe2000001ff00 */
[----:B------:R-:W2:Y:S01]  /*02d0*/  @!P0 LDG.E.EL.64 R4, desc[UR4][R20.64] ;  /* 0x0000000414048981 */ /* 0x000ea2000c2e1b00 */
[----:B------:R-:W-:Y:S01]  /*02e0*/  CS2R R12, SRZ ;  /* 0x00000000000c7805 */ /* 0x000fe2000001ff00 */
[----:B------:R-:W-:-:S04]  /*02f0*/  IMAD.WIDE R2, R17, 0x4, R2 ;  /* 0x0000000411027825 */ /* 0x000fc800078e0202 */
[--C-:B------:R-:W-:Y:S01]  /*0300*/  IMAD.WIDE R28, R16, 0x4, R32.reuse ;  /* 0x00000004101c7825 */ /* 0x100fe200078e0220 */
[----:B------:R1:W3:Y:S04]  /*0310*/  @!P0 LDG.E.EL.64 R14, desc[UR4][R2.64] ;  /* 0x00000004020e8981 */ /* 0x0002e8000c2e1b00 */
[----:B------:R-:W4:Y:S01]  /*0320*/  @!P0 LDG.E.EL.64 R12, desc[UR4][R28.64] ;  /* 0x000000041c0c8981 */ /* 0x000f22000c2e1b00 */
[----:B0-----:R-:W-:-:S05]  /*0330*/  IMAD.WIDE R18, R17, 0x4, R32 ;  /* 0x0000000411127825 */ /* 0x001fca00078e0220 */
[----:B------:R0:W2:Y:S01]  /*0340*/  @!P0 LDG.E.EL.64 R44, desc[UR4][R18.64] ;  /* 0x00000004122c8981 */ /* 0x0000a2000c2e1b00 */
[----:B-1----:R-:W-:Y:S01]  /*0350*/  HFMA2.MMA R2, -RZ, RZ, 1.625, 0 ;  /* 0x3e800000ff027435 */ /* 0x002fe200000001ff */
[----:B0-----:R-:W0:Y:S01]  /*0360*/  LDC.64 R18, c[0x0][0x228] ;  /* 0x00008a00ff127b82 */ /* 0x001e220000000a00 */
[----:B------:R-:W-:Y:S01]  /*0370*/  CS2R R32, SRZ ;  /* 0x0000000000207805 */ /* 0x000fe2000001ff00 */
[----:B------:R-:W-:Y:S01]  /*0380*/  IMAD.WIDE R52, R17, 0x4, R52 ;  /* 0x0000000411347825 */ /* 0x000fe200078e0234 */
[----:B------:R-:W-:-:S03]  /*0390*/  CS2R R40, SRZ ;  /* 0x0000000000287805 */ /* 0x000fc6000001ff00 */
[C---:B------:R-:W-:Y:S01]  /*03a0*/  IMAD.WIDE R8, R17.reuse, 0x4, R8 ;  /* 0x0000000411087825 */ /* 0x040fe200078e0208 */
[----:B------:R1:W3:Y:S01]  /*03b0*/  @!P0 LDG.E.EL.64 R32, desc[UR4][R52.64] ;  /* 0x0000000434208981 */ /* 0x0002e2000c2e1b00 */
[----:B------:R-:W-:Y:S02]  /*03c0*/  CS2R R34, SRZ ;  /* 0x0000000000227805 */ /* 0x000fe4000001ff00 */
[----:B------:R-:W-:Y:S01]  /*03d0*/  CS2R R36, SRZ ;  /* 0x0000000000247805 */ /* 0x000fe2000001ff00 */
[C---:B------:R-:W-:Y:S01]  /*03e0*/  IMAD.WIDE R10, R17.reuse, 0x4, R10 ;  /* 0x00000004110a7825 */ /* 0x040fe200078e020a */
[----:B------:R0:W4:Y:S01]  /*03f0*/  @!P0 LDG.E.EL.64 R40, desc[UR4][R8.64] ;  /* 0x0000000408288981 */ /* 0x000122000c2e1b00 */
[----:B------:R-:W-:Y:S02]  /*0400*/  CS2R R28, SRZ ;  /* 0x00000000001c7805 */ /* 0x000fe4000001ff00 */
[----:B------:R-:W-:Y:S01]  /*0410*/  IMAD.WIDE R22, R17, 0x4, R22 ;  /* 0x0000000411167825 */ /* 0x000fe200078e0216 */
[----:B------:R0:W4:Y:S03]  /*0420*/  @!P0 LDG.E.EL.64 R34, desc[UR4][R10.64] ;  /* 0x000000040a228981 */ /* 0x000126000c2e1b00 */
[C---:B-1----:R-:W-:Y:S01]  /*0430*/  IMAD.WIDE R52, R16.reuse, 0x4, R50 ;  /* 0x0000000410347825 */ /* 0x042fe200078e0232 */
[----:B------:R-:W4:Y:S03]  /*0440*/  @!P0 LDG.E.EL.64 R36, desc[UR4][R22.64] ;  /* 0x0000000416248981 */ /* 0x000f26000c2e1b00 */
[----:B0-----:R-:W-:-:S04]  /*0450*/  IMAD.WIDE R8, R16, 0x4, R18 ;  /* 0x0000000410087825 */ /* 0x001fc800078e0212 */
[----:B------:R-:W-:Y:S01]  /*0460*/  IMAD.WIDE R18, R17, 0x4, R18 ;  /* 0x0000000411127825 */ /* 0x000fe200078e0212 */
[----:B------:R-:W-:-:S04]  /*0470*/  CS2R R10, SRZ ;  /* 0x00000000000a7805 */ /* 0x000fc8000001ff00 */
[----:B------:R0:W4:Y:S02]  /*0480*/  @!P0 LDG.E.EL.64 R28, desc[UR4][R18.64] ;  /* 0x00000004121c8981 */ /* 0x000124000c2e1b00 */
[----:B0-----:R-:W0:Y:S01]  /*0490*/  LDC.64 R18, c[0x0][0x268] ;  /* 0x00009a00ff127b82 */ /* 0x001e220000000a00 */
[----:B------:R-:W-:Y:S01]  /*04a0*/  CS2R R38, SRZ ;  /* 0x0000000000267805 */ /* 0x000fe2000001ff00 */
[----:B------:R-:W-:-:S05]  /*04b0*/  IMAD.WIDE R50, R17, 0x4, R50 ;  /* 0x0000000411327825 */ /* 0x000fca00078e0232 */
[----:B------:R1:W4:Y:S02]  /*04c0*/  @!P0 LDG.E.EL.64 R38, desc[UR4][R8.64] ;  /* 0x0000000408268981 */ /* 0x000324000c2e1b00 */
[----:B-1----:R-:W-:-:S06]  /*04d0*/  CS2R R8, SRZ ;  /* 0x0000000000087805 */ /* 0x002fcc000001ff00 */
[----:B------:R0:W4:Y:S02]  /*04e0*/  @!P0 LDG.E.EL.64 R8, desc[UR4][R50.64] ;  /* 0x0000000432088981 */ /* 0x000124000c2e1b00 */
[----:B0-----:R-:W-:-:S04]  /*04f0*/  IMAD.WIDE R50, R16, 0x4, R18 ;  /* 0x0000000410327825 */ /* 0x001fc800078e0212 */
[----:B------:R-:W-:-:S04]  /*0500*/  IMAD.WIDE R18, R17, 0x4, R18 ;  /* 0x0000000411127825 */ /* 0x000fc800078e0212 */
[----:B------:R-:W-:-:S04]  /*0510*/  FADD R6, R6, 9.9999997473787516356e-06 ;  /* 0x3727c5ac06067421 */ /* 0x000fc80000000000 */
[----:B------:R-:W0:Y:S02]  /*0520*/  MUFU.SQRT R20, R6 ;  /* 0x0000000600147308 */ /* 0x000e240000002000 */
[C---:B0-----:R-:W-:Y:S02]  /*0530*/  FSETP.GT.AND P1, PT, R20.reuse, 8.50705917302346158658e+37, PT ;  /* 0x7e8000001400780b */ /* 0x041fe40003f24000 */
[----:B------:R-:W-:-:S11]  /*0540*/  FSETP.GEU.AND P2, PT, R20, 1.175494350822287508e-38, PT ;  /* 0x008000001400780b */ /* 0x000fd60003f4e000 */
[----:B------:R-:W-:-:S04]  /*0550*/  @P1 FMUL R20, R20, 0.25 ;  /* 0x3e80000014141820 */ /* 0x000fc80000400000 */
[----:B------:R-:W-:-:S06]  /*0560*/  @!P2 FMUL R20, R20, 16777216 ;  /* 0x4b8000001414a820 */ /* 0x000fcc0000400000 */
[----:B------:R-:W0:Y:S01]  /*0570*/  MUFU.RCP R20, R20 ;  /* 0x0000001400147308 */ /* 0x000e220000001000 */
[----:B------:R-:W-:Y:S01]  /*0580*/  FSEL R3, R2, 1, P1 ;  /* 0x3f80000002037808 */ /* 0x000fe20000800000 */
[----:B-----5:R-:W-:-:S04]  /*0590*/  FADD R24, R46, R24 ;  /* 0x000000182e187221 */ /* 0x020fc80000000000 */
[----:B------:R-:W-:Y:S01]  /*05a0*/  @!P2 FMUL R3, R3, 16777216 ;  /* 0x4b8000000303a820 */ /* 0x000fe20000400000 */
[----:B------:R-:W-:-:S03]  /*05b0*/  FADD R42, R24, -R42 ;  /* 0x8000002a182a7221 */ /* 0x000fc60000000000 */
[----:B0-----:R-:W-:Y:S02]  /*05c0*/  FMUL R3, R20, R3 ;  /* 0x0000000314037220 */ /* 0x001fe40000400000 */
[----:B------:R-:W0:Y:S02]  /*05d0*/  LDC.64 R20, c[0x0][0x260] ;  /* 0x00009800ff147b82 */ /* 0x000e240000000a00 */
[----:B------:R-:W-:-:S04]  /*05e0*/  FMUL R3, R3, R42 ;  /* 0x0000002a03037220 */ /* 0x000fc80000400000 */
[----:B--2---:R-:W-:Y:S01]  /*05f0*/  FFMA R3, R3, R30, R4 ;  /* 0x0000001e03037223 */ /* 0x004fe20000000004 */
[----:B------:R-:W-:Y:S01]  /*0600*/  FADD R4, R7, 9.9999997473787516356e-06 ;  /* 0x3727c5ac07047421 */ /* 0x000fe20000000000 */
[----:B---3--:R-:W-:Y:S01]  /*0610*/  FADD R42, R14, 9.9999997473787516356e-06 ;  /* 0x3727c5ac0e2a7421 */ /* 0x008fe20000000000 */
[----:B----4-:R-:W-:-:S04]  /*0620*/  FADD R30, R12, 9.9999997473787516356e-06 ;  /* 0x3727c5ac0c1e7421 */ /* 0x010fc80000000000 */
[----:B------:R-:W1:Y:S01]  /*0630*/  MUFU.SQRT R4, R4 ;  /* 0x0000000400047308 */ /* 0x000e620000002000 */
[----:B------:R-:W-:-:S06]  /*0640*/  CS2R R6, SRZ ;  /* 0x0000000000067805 */ /* 0x000fcc000001ff00 */
[----:B------:R2:W3:Y:S01]  /*0650*/  @!P0 LDG.E.EL.64 R6, desc[UR4][R52.64] ;  /* 0x0000000434068981 */ /* 0x0004e2000c2e1b00 */
[----:B------:R-:W4:Y:S01]  /*0660*/  MUFU.SQRT R42, R42 ;  /* 0x0000002a002a7308 */ /* 0x000f220000002000 */
[----:B------:R-:W-:Y:S01]  /*0670*/  FADD R46, R15, 9.9999997473787516356e-06 ;  /* 0x3727c5ac0f2e7421 */ /* 0x000fe20000000000 */
[----:B0-----:R-:W-:-:S06]  /*0680*/  IMAD.WIDE R22, R16, 0x4, R20 ;  /* 0x0000000410167825 */ /* 0x001fcc00078e0214 */
[----:B------:R-:W0:Y:S01]  /*0690*/  MUFU.SQRT R30, R30 ;  /* 0x0000001e001e7308 */ /* 0x000e220000002000 */
[----:B--2---:R-:W-:Y:S01]  /*06a0*/  FADD R52, R13, 9.9999997473787516356e-06 ;  /* 0x3727c5ac0d347421 */ /* 0x004fe20000000000 */
[C---:B-1----:R-:W-:Y:S01]  /*06b0*/  FSETP.GT.AND P3, PT, R4.reuse, 8.50705917302346158658e+37, PT ;  /* 0x7e8000000400780b */ /* 0x042fe20003f64000 */
[----:B------:R1:W2:Y:S01]  /*06c0*/  @!P0 LDG.E.EL.64 R10, desc[UR4][R22.64] ;  /* 0x00000004160a8981 */ /* 0x0002a2000c2e1b00 */
[----:B------:R-:W-:Y:S02]  /*06d0*/  FSETP.GEU.AND P5, PT, R4, 1.175494350822287508e-38, PT ;  /* 0x008000000400780b */ /* 0x000fe40003fae000 */
[C---:B----4-:R-:W-:Y:S02]  /*06e0*/  FSETP.GT.AND P6, PT, R42.reuse, 8.50705917302346158658e+37, PT ;  /* 0x7e8000002a00780b */ /* 0x050fe40003fc4000 */
[----:B------:R-:W4:Y:S01]  /*06f0*/  MUFU.SQRT R52, R52 ;  /* 0x0000003400347308 */ /* 0x000f220000002000 */
[----:B------:R-:W-:Y:S02]  /*0700*/  FSETP.GEU.AND P1, PT, R42, 1.175494350822287508e-38, PT ;  /* 0x008000002a00780b */ /* 0x000fe40003f2e000 */
[----:B------:R-:W-:Y:S01]  /*0710*/  CS2R R12, SRZ ;  /* 0x00000000000c7805 */ /* 0x000fe2000001ff00 */
[----:B------:R-:W-:-:S04]  /*0720*/  IMAD.WIDE R20, R17, 0x4, R20 ;  /* 0x0000000411147825 */ /* 0x000fc800078e0214 */
[----:B-1----:R-:W1:Y:S01]  /*0730*/  MUFU.SQRT R22, R46 ;  /* 0x0000002e00167308 */ /* 0x002e620000002000 */
[----:B0-----:R-:W-:Y:S01]  /*0740*/  FSETP.GT.AND P2, PT, R30, 8.50705917302346158658e+37, PT ;  /* 0x7e8000001e00780b */ /* 0x001fe20003f44000 */
[----:B------:R-:W-:Y:S01]  /*0750*/  @P3 FMUL R4, R4, 0.25 ;  /* 0x3e80000004043820 */ /* 0x000fe20000400000 */
[----:B------:R-:W-:Y:S01]  /*0760*/  FSEL R53, R2, 1, P3 ;  /* 0x3f80000002357808 */ /* 0x000fe20001800000 */
[----:B------:R0:W5:Y:S01]  /*0770*/  @!P0 LDG.E.EL.64 R12, desc[UR4][R20.64] ;  /* 0x00000004140c8981 */ /* 0x000162000c2e1b00 */
[----:B------:R-:W-:Y:S01]  /*0780*/  FSETP.GEU.AND P3, PT, R30, 1.175494350822287508e-38, PT ;  /* 0x008000001e00780b */ /* 0x000fe20003f6e000 */
[----:B------:R-:W-:Y:S01]  /*0790*/  FADD R23, R44, 9.9999997473787516356e-06 ;  /* 0x3727c5ac2c177421 */ /* 0x000fe20000000000 */
[----:B------:R-:W-:Y:S01]  /*07a0*/  @!P5 FMUL R4, R4, 16777216 ;  /* 0x4b8000000404d820 */ /* 0x000fe20000400000 */
[----:B------:R-:W-:Y:S01]  /*07b0*/  @P6 FMUL R42, R42, 0.25 ;  /* 0x3e8000002a2a6820 */ /* 0x000fe20000400000 */
[----:B------:R-:W-:Y:S01]  /*07c0*/  @!P5 FMUL R53, R53, 16777216 ;  /* 0x4b8000003535d820 */ /* 0x000fe20000400000 */
[----:B----4-:R-:W-:-:S02]  /*07d0*/  FSETP.GT.AND P5, PT, R52, 8.50705917302346158658e+37, PT ;  /* 0x7e8000003400780b */ /* 0x010fc40003fa4000 */
[----:B0-----:R-:W-:Y:S01]  /*07e0*/  FSEL R20, R2, 1, P6 ;  /* 0x3f80000002147808 */ /* 0x001fe20003000000 */
[----:B------:R-:W0:Y:S01]  /*07f0*/  MUFU.SQRT R21, R23 ;  /* 0x0000001700157308 */ /* 0x000e220000002000 */
[----:B-1----:R-:W-:Y:S01]  /*0800*/  FSETP.GT.AND P4, PT, R22, 8.50705917302346158658e+37, PT ;  /* 0x7e8000001600780b */ /* 0x002fe20003f84000 */
[----:B------:R-:W-:Y:S02]  /*0810*/  @!P1 FMUL R42, R42, 16777216 ;  /* 0x4b8000002a2a9820 */ /* 0x000fe40000400000 */
[----:B------:R-:W-:Y:S01]  /*0820*/  @!P1 FMUL R20, R20, 16777216 ;  /* 0x4b80000014149820 */ /* 0x000fe20000400000 */
[----:B------:R-:W-:Y:S01]  /*0830*/  FSETP.GEU.AND P1, PT, R52, 1.175494350822287508e-38, PT ;  /* 0x008000003400780b */ /* 0x000fe20003f2e000 */
[----:B------:R-:W-:Y:S01]  /*0840*/  @P2 FMUL R30, R30, 0.25 ;  /* 0x3e8000001e1e2820 */ /* 0x000fe20000400000 */
[----:B------:R-:W-:Y:S02]  /*0850*/  CS2R R14, SRZ ;  /* 0x00000000000e7805 */ /* 0x000fe4000001ff00 */
[----:B------:R-:W-:Y:S01]  /*0860*/  CS2R R16, SRZ ;  /* 0x0000000000107805 */ /* 0x000fe2000001ff00 */
[----:B------:R-:W-:Y:S01]  /*0870*/  @!P3 FMUL R30, R30, 16777216 ;  /* 0x4b8000001e1eb820 */ /* 0x000fe20000400000 */
[----:B------:R-:W-:Y:S01]  /*0880*/  MUFU.RCP R44, R4 ;  /* 0x00000004002c7308 */ /* 0x000fe20000001000 */
[----:B------:R-:W-:Y:S01]  /*0890*/  @P5 FMUL R52, R52, 0.25 ;  /* 0x3e80000034345820 */ /* 0x000fe20000400000 */
[----:B------:R1:W2:Y:S01]  /*08a0*/  @!P0 LDG.E.EL.64 R14, desc[UR4][R50.64] ;  /* 0x00000004320e8981 */ /* 0x0002a2000c2e1b00 */
[C---:B------:R-:W-:Y:S01]  /*08b0*/  FSETP.GEU.AND P6, PT, R22.reuse, 1.175494350822287508e-38, PT ;  /* 0x008000001600780b */ /* 0x040fe20003fce000 */
[----:B------:R-:W-:-:S02]  /*08c0*/  @P4 FMUL R22, R22, 0.25 ;  /* 0x3e80000016164820 */ /* 0x000fc40000400000 */
[----:B------:R4:W5:Y:S02]  /*08d0*/  @!P0 LDG.E.EL.64 R16, desc[UR4][R18.64] ;  /* 0x0000000412108981 */ /* 0x000964000c2e1b00 */
[----:B------:R-:W4:Y:S01]  /*08e0*/  MUFU.RCP R4, R30 ;  /* 0x0000001e00047308 */ /* 0x000f220000001000 */
[----:B------:R-:W-:Y:S01]  /*08f0*/  @!P1 FMUL R52, R52, 16777216 ;  /* 0x4b80000034349820 */ /* 0x000fe20000400000 */
[C---:B-1----:R-:W-:Y:S02]  /*0900*/  FSEL R50, R2.reuse, 1, P4 ;  /* 0x3f80000002327808 */ /* 0x042fe40002000000 */
[C---:B0-----:R-:W-:Y:S01]  /*0910*/  FSETP.GT.AND P4, PT, R21.reuse, 8.50705917302346158658e+37, PT ;  /* 0x7e8000001500780b */ /* 0x041fe20003f84000 */
[----:B----4-:R-:W0:Y:S01]  /*0920*/  LDC.64 R18, c[0x0][0x218] ;  /* 0x00008600ff127b82 */ /* 0x010e220000000a00 */
[----:B------:R-:W-:Y:S02]  /*0930*/  FSEL R23, R2, 1, P2 ;  /* 0x3f80000002177808 */ /* 0x000fe40001000000 */
[----:B------:R-:W-:Y:S01]  /*0940*/  FSETP.GEU.AND P2, PT, R21, 1.175494350822287508e-38, PT ;  /* 0x008000001500780b */ /* 0x000fe20003f4e000 */
[----:B------:R-:W1:Y:S02]  /*0950*/  MUFU.RCP R46, R42 ;  /* 0x0000002a002e7308 */ /* 0x000e640000001000 */
[----:B------:R-:W-:-:S06]  /*0960*/  @!P3 FMUL R23, R23, 16777216 ;  /* 0x4b8000001717b820 */ /* 0x000fcc0000400000 */
[----:B------:R-:W4:Y:S01]  /*0970*/  MUFU.RCP R52, R52 ;  /* 0x0000003400347308 */ /* 0x000f220000001000 */
[----:B------:R-:W-:Y:S01]  /*0980*/  FMUL R4, R4, R23 ;  /* 0x0000001704047220 */ /* 0x000fe20000400000 */
[----:B------:R-:W-:Y:S01]  /*0990*/  FSEL R23, R2, 1, P5 ;  /* 0x3f80000002177808 */ /* 0x000fe20002800000 */
[----:B------:R-:W-:Y:S01]  /*09a0*/  @P4 FMUL R21, R21, 0.25 ;  /* 0x3e80000015154820 */ /* 0x000fe20000400000 */
[----:B------:R-:W-:-:S03]  /*09b0*/  @!P6 FMUL R22, R22, 16777216 ;  /* 0x4b8000001616e820 */ /* 0x000fc60000400000 */
[----:B------:R-:W-:Y:S01]  /*09c0*/  @!P2 FMUL R21, R21, 16777216 ;  /* 0x4b8000001515a820 */ /* 0x000fe20000400000 */
[----:B------:R-:W-:Y:S01]  /*09d0*/  @!P1 FMUL R23, R23, 16777216 ;  /* 0x4b80000017179820 */ /* 0x000fe20000400000 */
[----:B------:R0:W0:Y:S01]  /*09e0*/  MUFU.RCP R51, R22 ;  /* 0x0000001600337308 */ /* 0x0000220000001000 */
[----:B-1----:R-:W-:Y:S01]  /*09f0*/  FMUL R46, R46, R20 ;  /* 0x000000142e2e7220 */ /* 0x002fe20000400000 */
[----:B0-----:R-:W-:-:S04]  /*0a00*/  IMAD.WIDE R18, R0, 0x4, R18 ;  /* 0x0000000400127825 */ /* 0x001fc800078e0212 */
[----:B----4-:R-:W-:Y:S02]  /*0a10*/  FMUL R30, R52, R23 ;  /* 0x00000017341e7220 */ /* 0x010fe40000400000 */
[----:B------:R0:W1:Y:S01]  /*0a20*/  MUFU.RCP R42, R21 ;  /* 0x00000015002a7308 */ /* 0x0000620000001000 */
[----:B------:R-:W-:Y:S02]  /*0a30*/  CS2R R22, SRZ ;  /* 0x0000000000167805 */ /* 0x000fe4000001ff00 */
[----:B0-----:R-:W-:-:S06]  /*0a40*/  CS2R R20, SRZ ;  /* 0x0000000000147805 */ /* 0x001fcc000001ff00 */
[----:B------:R-:W4:Y:S01]  /*0a50*/  @!P0 LDG.E.128 R20, desc[UR4][R18.64] ;  /* 0x0000000412148981 */ /* 0x000f22000c1e1d00 */
[----:B------:R-:W-:-:S04]  /*0a60*/  @!P6 FMUL R50, R50, 16777216 ;  /* 0x4b8000003232e820 */ /* 0x000fc80000400000 */
[----:B------:R-:W-:Y:S01]  /*0a70*/  FMUL R50, R51, R50 ;  /* 0x0000003233327220 */ /* 0x000fe20000400000 */
[----:B------:R-:W-:Y:S01]  /*0a80*/  FSEL R51, R2, 1, P4 ;  /* 0x3f80000002337808 */ /* 0x000fe20002000000 */
[----:B------:R-:W-:-:S04]  /*0a90*/  FADD R45, R45, 9.9999997473787516356e-06 ;  /* 0x3727c5ac2d2d7421 */ /* 0x000fc80000000000 */
[----:B------:R-:W-:-:S04]  /*0aa0*/  @!P2 FMUL R51, R51, 16777216 ;  /* 0x4b8000003333a820 */ /* 0x000fc80000400000 */
[----:B-1----:R-:W-:Y:S02]  /*0ab0*/  FMUL R42, R42, R51 ;  /* 0x000000332a2a7220 */ /* 0x002fe40000400000 */
[----:B------:R-:W0:Y:S01]  /*0ac0*/  MUFU.SQRT R51, R45 ;  /* 0x0000002d00337308 */ /* 0x000e220000002000 */
[----:B------:R-:W-:Y:S01]  /*0ad0*/  FADD R25, R47, R25 ;  /* 0x000000192f197221 */ /* 0x000fe20000000000 */
[C---:B0-----:R-:W-:Y:S02]  /*0ae0*/  FSETP.GT.AND P1, PT, R51.reuse, 8.50705917302346158658e+37, PT ;  /* 0x7e8000003300780b */ /* 0x041fe40003f24000 */
[----:B------:R-:W-:Y:S01]  /*0af0*/  FSETP.GEU.AND P2, PT, R51, 1.175494350822287508e-38, PT ;  /* 0x008000003300780b */ /* 0x000fe20003f4e000 */
[----:B------:R-:W-:Y:S01]  /*0b00*/  FADD R27, R41, R27 ;  /* 0x0000001b291b7221 */ /* 0x000fe20000000000 */
[----:B------:R-:W-:Y:S01]  /*0b10*/  FMUL R44, R44, R53 ;  /* 0x000000352c2c7220 */ /* 0x000fe20000400000 */
[----:B------:R-:W-:Y:S01]  /*0b20*/  FADD R43, R25, -R43 ;  /* 0x8000002b192b7221 */ /* 0x000fe20000000000 */
[----:B------:R-:W-:Y:S01]  /*0b30*/  FADD R26, R40, R26 ;  /* 0x0000001a281a7221 */ /* 0x000fe20000000000 */
[----:B------:R-:W-:-:S06]  /*0b40*/  FADD R33, R27, -R33 ;  /* 0x800000211b217221 */ /* 0x000fcc0000000000 */
[----:B------:R-:W-:-:S04]  /*0b50*/  @P1 FMUL R51, R51, 0.25 ;  /* 0x3e80000033331820 */ /* 0x000fc80000400000 */
[----:B------:R-:W-:Y:S01]  /*0b60*/  @!P2 FMUL R51, R51, 16777216 ;  /* 0x4b8000003333a820 */ /* 0x000fe20000400000 */
[----:B------:R-:W-:Y:S01]  /*0b70*/  FMUL R44, R44, R43 ;  /* 0x0000002b2c2c7220 */ /* 0x000fe20000400000 */
[----:B------:R-:W-:Y:S02]  /*0b80*/  FADD R43, R26, -R32 ;  /* 0x800000201a2b7221 */ /* 0x000fe40000000000 */
[----:B------:R-:W0:Y:S01]  /*0b90*/  MUFU.RCP R40, R51 ;  /* 0x0000003300287308 */ /* 0x000e220000001000 */
[----:B------:R-:W-:Y:S02]  /*0ba0*/  FMUL R50, R50, R33 ;  /* 0x0000002132327220 */ /* 0x000fe40000400000 */
[----:B------:R-:W1:Y:S01]  /*0bb0*/  LDC.64 R32, c[0x0][0x270] ;  /* 0x00009c00ff207b82 */ /* 0x000e620000000a00 */
[----:B------:R-:W-:Y:S01]  /*0bc0*/  FSEL R41, R2, 1, P1 ;  /* 0x3f80000002297808 */ /* 0x000fe20000800000 */
[----:B------:R-:W-:-:S04]  /*0bd0*/  FFMA R5, R44, R31, R5 ;  /* 0x0000001f2c057223 */ /* 0x000fc80000000005 */
[----:B------:R-:W-:Y:S01]  /*0be0*/  @!P2 FMUL R41, R41, 16777216 ;  /* 0x4b8000002929a820 */ /* 0x000fe20000400000 */
[----:B------:R-:W-:-:S03]  /*0bf0*/  FMUL R43, R46, R43 ;  /* 0x0000002b2e2b7220 */ /* 0x000fc60000400000 */
[----:B0-----:R-:W-:Y:S01]  /*0c00*/  FMUL R2, R40, R41 ;  /* 0x0000002928027220 */ /* 0x001fe20000400000 */
[----:B------:R-:W-:Y:S01]  /*0c10*/  FFMA R34, R43, R34, R36 ;  /* 0x000000222b227223 */ /* 0x000fe20000000024 */
[----:B------:R-:W-:Y:S01]  /*0c20*/  FFMA R35, R50, R35, R37 ;  /* 0x0000002332237223 */ /* 0x000fe20000000025 */
[----:B------:R0:W-:Y:S01]  /*0c30*/  @!P0 STG.E.128 desc[UR4][R48.64], R24 ;  /* 0x0000001830008986 */ /* 0x0001e2000c101d04 */
[----:B-1----:R-:W-:-:S04]  /*0c40*/  IMAD.WIDE R32, R0, 0x4, R32 ;  /* 0x0000000400207825 */ /* 0x002fc800078e0220 */
[----:B----4-:R-:W-:Y:S01]  /*0c50*/  FADD R20, R38, R20 ;  /* 0x0000001426147221 */ /* 0x010fe20000000000 */
[----:B------:R-:W-:Y:S01]  /*0c60*/  FADD R21, R39, R21 ;  /* 0x0000001527157221 */ /* 0x000fe20000000000 */
[----:B------:R-:W-:Y:S01]  /*0c70*/  FADD R22, R28, R22 ;  /* 0x000000161c167221 */ /* 0x000fe20000000000 */
[----:B------:R-:W-:Y:S01]  /*0c80*/  FADD R23, R29, R23 ;  /* 0x000000171d177221 */ /* 0x000fe20000000000 */
[----:B---3--:R-:W-:Y:S01]  /*0c90*/  FADD R29, R20, -R6 ;  /* 0x80000006141d7221 */ /* 0x008fe20000000000 */
[----:B------:R-:W-:Y:S01]  /*0ca0*/  FADD R7, R21, -R7 ;  /* 0x8000000715077221 */ /* 0x000fe20000000000 */
[----:B------:R-:W-:Y:S01]  /*0cb0*/  FADD R31, R22, -R8 ;  /* 0x80000008161f7221 */ /* 0x000fe20000000000 */
[----:B------:R-:W-:Y:S01]  /*0cc0*/  FADD R9, R23, -R9 ;  /* 0x8000000917097221 */ /* 0x000fe20000000000 */
[----:B------:R-:W-:Y:S01]  /*0cd0*/  FMUL R29, R4, R29 ;  /* 0x0000001d041d7220 */ /* 0x000fe20000400000 */
[----:B------:R-:W-:Y:S01]  /*0ce0*/  FMUL R30, R30, R7 ;  /* 0x000000071e1e7220 */ /* 0x000fe20000400000 */
[----:B------:R-:W-:Y:S01]  /*0cf0*/  FMUL R31, R42, R31 ;  /* 0x0000001f2a1f7220 */ /* 0x000fe20000400000 */
[----:B------:R-:W-:Y:S01]  /*0d00*/  FMUL R2, R2, R9 ;  /* 0x0000000902027220 */ /* 0x000fe20000400000 */
[----:B--2---:R-:W-:Y:S01]  /*0d10*/  FFMA R10, R29, R10, R14 ;  /* 0x0000000a1d0a7223 */ /* 0x004fe2000000000e */
[----:B------:R-:W-:Y:S01]  /*0d20*/  FFMA R30, R30, R11, R15 ;  /* 0x0000000b1e1e7223 */ /* 0x000fe2000000000f */
[----:B-----5:R-:W-:Y:S01]  /*0d30*/  FFMA R31, R31, R12, R16 ;  /* 0x0000000c1f1f7223 */ /* 0x020fe20000000010 */
[----:B------:R-:W-:Y:S01]  /*0d40*/  FFMA R2, R2, R13, R17 ;  /* 0x0000000d02027223 */ /* 0x000fe20000000011 */
[----:B------:R0:W-:Y:S01]  /*0d50*/  @!P0 STG.E.128 desc[UR4][R18.64], R20 ;  /* 0x0000001412008986 */ /* 0x0001e2000c101d04 */
[----:B------:R-:W-:Y:S01]  /*0d60*/  FADD R4, R10, R3 ;  /* 0x000000030a047221 */ /* 0x000fe20000000000 */
[----:B------:R-:W-:Y:S01]  /*0d70*/  FADD R5, R30, R5 ;  /* 0x000000051e057221 */ /* 0x000fe20000000000 */
[----:B------:R-:W-:Y:S01]  /*0d80*/  FADD R6, R31, R34 ;  /* 0x000000221f067221 */ /* 0x000fe20000000000 */
[----:B------:R-:W-:Y:S01]  /*0d90*/  FADD R7, R2, R35 ;  /* 0x0000002302077221 */ /* 0x000fe20000000000 */
[----:B0-----:R-:W-:Y:S06]  /*0da0*/  @P0 EXIT ;  /* 0x000000000000094d */ /* 0x001fec0003800000 */
[----:B------:R-:W-:Y:S01]  /*0db0*/  STG.E.128 desc[UR4][R32.64], R4 ;  /* 0x0000000420007986 */ /* 0x000fe2000c101d04 */
[----:B------:R-:W-:Y:S05]  /*0dc0*/  EXIT ;  /* 0x000000000000794d */ /* 0x000fea0003800000 */
.L_x_0:
[----:B------:R-:W-:-:S00]  /*0dd0*/  BRA `(.L_x_0) ;  /* 0xfffffffc00fc7947 */ /* 0x000fc0000383ffff */
[----:B------:R-:W-:-:S00]  /*0de0*/  NOP ;  /* 0x0000000000007918 */ /* 0x000fc00000000000 */
        /* <DEDUP_REMOVED lines=9> */
.L_x_1:


//--------------------- .nv.global.init           --------------------------
	.section	.nv.global.init,"aw",@progbits
.nv.global.init:
	.type		_$_str,@object
	.size		_$_str,(_$_str_$_2 - _$_str)
_$_str:
        /*0000*/ 	.byte	0x5f, 0x5f, 0x43, 0x55, 0x44, 0x41, 0x5f, 0x46, 0x54, 0x5a, 0x00
	.type		_$_str_$_2,@object
	.size		_$_str_$_2,(.L_1 - _$_str_$_2)
_$_str_$_2:
        /*000b*/ 	.byte	0x5f, 0x5f, 0x43, 0x55, 0x44, 0x41, 0x5f, 0x50, 0x52, 0x45, 0x43, 0x5f, 0x53, 0x51, 0x52, 0x54
        /*001b*/ 	.byte	0x00
.L_1:


//--------------------- .nv.constant0.triton_poi_fused__native_batch_norm_legit_no_training_add_convolution_26 --------------------------
	.section	.nv.constant0.triton_poi_fused__native_batch_norm_legit_no_training_add_convolution_26,"a",@progbits
	.sectionflags	@""
	.align	4
.nv.constant0.triton_poi_fused__native_batch_norm_legit_no_training_add_convolution_26:
	.zero		636
